//
// Generated by NVIDIA NVVM Compiler
//
// Compiler Build ID: CL-36424714
// Cuda compilation tools, release 13.0, V13.0.88
// Based on NVVM 20.0.0
//

.version 9.0
.target sm_100
.address_size 64

	// .globl	_Z6kernelPPjPmmS0_

.visible .entry _Z6kernelPPjPmmS0_(
	.param .u64 .ptr .align 1 _Z6kernelPPjPmmS0__param_0,
	.param .u64 .ptr .align 1 _Z6kernelPPjPmmS0__param_1,
	.param .u64 _Z6kernelPPjPmmS0__param_2,
	.param .u64 .ptr .align 1 _Z6kernelPPjPmmS0__param_3
)
{
	.reg .pred 	%p<21>;
	.reg .b32 	%r<23>;
	.reg .b64 	%rd<165>;

	ld.param.u64 	%rd46, [_Z6kernelPPjPmmS0__param_0];
	ld.param.u64 	%rd47, [_Z6kernelPPjPmmS0__param_1];
	ld.param.u64 	%rd49, [_Z6kernelPPjPmmS0__param_2];
	ld.param.u64 	%rd48, [_Z6kernelPPjPmmS0__param_3];
	mov.u32 	%r3, %ctaid.x;
	mov.u32 	%r4, %ntid.x;
	mov.u32 	%r5, %tid.x;
	mad.lo.s32 	%r1, %r3, %r4, %r5;
	shl.b32 	%r2, %r1, 1;
	or.b32  	%r6, %r2, 1;
	cvt.s64.s32 	%rd50, %r6;
	setp.le.u64 	%p1, %rd49, %rd50;
	@%p1 bra 	$L__BB0_21;
	cvta.to.global.u64 	%rd51, %rd48;
	cvta.to.global.u64 	%rd52, %rd47;
	cvta.to.global.u64 	%rd53, %rd46;
	mul.wide.s32 	%rd54, %r2, 8;
	add.s64 	%rd55, %rd52, %rd54;
	ld.global.u64 	%rd1, [%rd55];
	ld.global.u64 	%rd2, [%rd55+8];
	add.s64 	%rd56, %rd53, %rd54;
	ld.global.u64 	%rd3, [%rd56];
	ld.global.u64 	%rd57, [%rd56+8];
	cvta.to.global.u64 	%rd4, %rd57;
	add.s64 	%rd5, %rd2, %rd1;
	setp.eq.s64 	%p2, %rd5, 0;
	mul.wide.s32 	%rd58, %r1, 8;
	add.s64 	%rd6, %rd51, %rd58;
	@%p2 bra 	$L__BB0_8;
	and.b64  	%rd7, %rd5, 3;
	setp.lt.u64 	%p3, %rd5, 4;
	mov.b64 	%rd150, 0;
	@%p3 bra 	$L__BB0_5;
	and.b64  	%rd150, %rd5, -4;
	mov.b64 	%rd153, 0;
$L__BB0_4:
	ld.global.u64 	%rd61, [%rd6];
	cvta.to.global.u64 	%rd62, %rd61;
	shl.b64 	%rd63, %rd153, 2;
	add.s64 	%rd64, %rd62, %rd63;
	mov.b32 	%r7, 0;
	st.global.u32 	[%rd64], %r7;
	ld.global.u64 	%rd65, [%rd6];
	cvta.to.global.u64 	%rd66, %rd65;
	add.s64 	%rd67, %rd66, %rd63;
	st.global.u32 	[%rd67+4], %r7;
	ld.global.u64 	%rd68, [%rd6];
	cvta.to.global.u64 	%rd69, %rd68;
	add.s64 	%rd70, %rd69, %rd63;
	st.global.u32 	[%rd70+8], %r7;
	ld.global.u64 	%rd71, [%rd6];
	cvta.to.global.u64 	%rd72, %rd71;
	add.s64 	%rd73, %rd72, %rd63;
	st.global.u32 	[%rd73+12], %r7;
	add.s64 	%rd153, %rd153, 4;
	setp.eq.s64 	%p4, %rd153, %rd150;
	@%p4 bra 	$L__BB0_5;
	bra.uni 	$L__BB0_4;
$L__BB0_5:
	setp.eq.s64 	%p5, %rd7, 0;
	@%p5 bra 	$L__BB0_8;
	mov.b64 	%rd152, 0;
$L__BB0_7:
	.pragma "nounroll";
	ld.global.u64 	%rd75, [%rd6];
	cvta.to.global.u64 	%rd76, %rd75;
	shl.b64 	%rd77, %rd150, 2;
	add.s64 	%rd78, %rd76, %rd77;
	mov.b32 	%r8, 0;
	st.global.u32 	[%rd78], %r8;
	add.s64 	%rd150, %rd150, 1;
	add.s64 	%rd152, %rd152, 1;
	setp.ne.s64 	%p6, %rd152, %rd7;
	@%p6 bra 	$L__BB0_7;
$L__BB0_8:
	setp.eq.s64 	%p7, %rd1, 0;
	@%p7 bra 	$L__BB0_21;
	cvta.to.global.u64 	%rd14, %rd3;
	mov.b64 	%rd154, 0;
$L__BB0_10:
	setp.eq.s64 	%p8, %rd2, 0;
	mov.b64 	%rd162, 0;
	@%p8 bra 	$L__BB0_18;
	setp.lt.u64 	%p9, %rd2, 4;
	shl.b64 	%rd156, %rd154, 2;
	add.s64 	%rd18, %rd14, %rd156;
	mov.b64 	%rd160, 0;
	mov.u64 	%rd162, %rd160;
	@%p9 bra 	$L__BB0_14;
	and.b64  	%rd157, %rd2, -4;
	add.s64 	%rd155, %rd4, 8;
	mov.b64 	%rd162, 0;
$L__BB0_13:
	and.b64  	%rd160, %rd2, -4;
	ld.global.u32 	%r9, [%rd18];
	ld.global.u32 	%r10, [%rd155+-8];
	mul.wide.u32 	%rd85, %r10, %r9;
	ld.global.u64 	%rd86, [%rd6];
	cvta.to.global.u64 	%rd87, %rd86;
	add.s64 	%rd88, %rd87, %rd156;
	ld.global.u32 	%rd89, [%rd88];
	add.s64 	%rd90, %rd85, %rd162;
	add.s64 	%rd91, %rd90, %rd89;
	st.global.u32 	[%rd88], %rd91;
	shr.u64 	%rd92, %rd91, 32;
	ld.global.u32 	%r11, [%rd18];
	ld.global.u32 	%r12, [%rd155+-4];
	mul.wide.u32 	%rd93, %r12, %r11;
	ld.global.u64 	%rd94, [%rd6];
	cvta.to.global.u64 	%rd95, %rd94;
	add.s64 	%rd96, %rd95, %rd156;
	ld.global.u32 	%rd97, [%rd96+4];
	add.s64 	%rd98, %rd93, %rd92;
	add.s64 	%rd99, %rd98, %rd97;
	st.global.u32 	[%rd96+4], %rd99;
	shr.u64 	%rd100, %rd99, 32;
	ld.global.u32 	%r13, [%rd18];
	ld.global.u32 	%r14, [%rd155];
	mul.wide.u32 	%rd101, %r14, %r13;
	ld.global.u64 	%rd102, [%rd6];
	cvta.to.global.u64 	%rd103, %rd102;
	add.s64 	%rd104, %rd103, %rd156;
	ld.global.u32 	%rd105, [%rd104+8];
	add.s64 	%rd106, %rd101, %rd100;
	add.s64 	%rd107, %rd106, %rd105;
	st.global.u32 	[%rd104+8], %rd107;
	shr.u64 	%rd108, %rd107, 32;
	ld.global.u32 	%r15, [%rd18];
	ld.global.u32 	%r16, [%rd155+4];
	mul.wide.u32 	%rd109, %r16, %r15;
	ld.global.u64 	%rd110, [%rd6];
	cvta.to.global.u64 	%rd111, %rd110;
	add.s64 	%rd112, %rd111, %rd156;
	ld.global.u32 	%rd113, [%rd112+12];
	add.s64 	%rd114, %rd109, %rd108;
	add.s64 	%rd115, %rd114, %rd113;
	st.global.u32 	[%rd112+12], %rd115;
	shr.u64 	%rd162, %rd115, 32;
	add.s64 	%rd157, %rd157, -4;
	add.s64 	%rd156, %rd156, 16;
	add.s64 	%rd155, %rd155, 16;
	setp.ne.s64 	%p10, %rd157, 0;
	@%p10 bra 	$L__BB0_13;
$L__BB0_14:
	and.b64  	%rd116, %rd2, 3;
	setp.eq.s64 	%p11, %rd116, 0;
	@%p11 bra 	$L__BB0_18;
	setp.eq.s64 	%p12, %rd116, 1;
	add.s64 	%rd34, %rd160, %rd154;
	ld.global.u32 	%r17, [%rd18];
	shl.b64 	%rd118, %rd160, 2;
	add.s64 	%rd35, %rd4, %rd118;
	ld.global.u32 	%r18, [%rd35];
	mul.wide.u32 	%rd119, %r18, %r17;
	ld.global.u64 	%rd120, [%rd6];
	cvta.to.global.u64 	%rd121, %rd120;
	shl.b64 	%rd122, %rd34, 2;
	add.s64 	%rd123, %rd121, %rd122;
	ld.global.u32 	%rd124, [%rd123];
	add.s64 	%rd125, %rd119, %rd162;
	add.s64 	%rd126, %rd125, %rd124;
	st.global.u32 	[%rd123], %rd126;
	shr.u64 	%rd162, %rd126, 32;
	@%p12 bra 	$L__BB0_18;
	setp.eq.s64 	%p13, %rd116, 2;
	ld.global.u32 	%r19, [%rd18];
	ld.global.u32 	%r20, [%rd35+4];
	mul.wide.u32 	%rd128, %r20, %r19;
	ld.global.u64 	%rd129, [%rd6];
	cvta.to.global.u64 	%rd130, %rd129;
	add.s64 	%rd132, %rd130, %rd122;
	ld.global.u32 	%rd133, [%rd132+4];
	add.s64 	%rd134, %rd128, %rd162;
	add.s64 	%rd135, %rd134, %rd133;
	st.global.u32 	[%rd132+4], %rd135;
	shr.u64 	%rd162, %rd135, 32;
	@%p13 bra 	$L__BB0_18;
	ld.global.u32 	%r21, [%rd18];
	ld.global.u32 	%r22, [%rd35+8];
	mul.wide.u32 	%rd136, %r22, %r21;
	ld.global.u64 	%rd137, [%rd6];
	cvta.to.global.u64 	%rd138, %rd137;
	add.s64 	%rd140, %rd138, %rd122;
	ld.global.u32 	%rd141, [%rd140+8];
	add.s64 	%rd142, %rd136, %rd162;
	add.s64 	%rd143, %rd142, %rd141;
	st.global.u32 	[%rd140+8], %rd143;
	shr.u64 	%rd162, %rd143, 32;
$L__BB0_18:
	add.s64 	%rd163, %rd154, %rd2;
	setp.eq.s64 	%p14, %rd162, 0;
	setp.ge.u64 	%p15, %rd163, %rd5;
	or.pred  	%p16, %p14, %p15;
	@%p16 bra 	$L__BB0_20;
$L__BB0_19:
	ld.global.u64 	%rd144, [%rd6];
	cvta.to.global.u64 	%rd145, %rd144;
	shl.b64 	%rd146, %rd163, 2;
	add.s64 	%rd147, %rd145, %rd146;
	ld.global.u32 	%rd148, [%rd147];
	add.s64 	%rd149, %rd162, %rd148;
	st.global.u32 	[%rd147], %rd149;
	shr.u64 	%rd162, %rd149, 32;
	add.s64 	%rd163, %rd163, 1;
	setp.gt.u64 	%p17, %rd149, 4294967295;
	setp.lt.u64 	%p18, %rd163, %rd5;
	and.pred  	%p19, %p17, %p18;
	@%p19 bra 	$L__BB0_19;
$L__BB0_20:
	add.s64 	%rd154, %rd154, 1;
	setp.ne.s64 	%p20, %rd154, %rd1;
	@%p20 bra 	$L__BB0_10;
$L__BB0_21:
	ret;

}


// ===== COMPILED SASS (sm_100) =====

	.target	sm_100

	.elftype	@"ET_EXEC"


//--------------------- .note.nv.tkinfo           --------------------------
	.section	.note.nv.tkinfo,"",@"SHT_NOTE"
	.sectionflags	@"SHF_NOTE_NV_TKINFO"
	.tkinfo
        /*0018*/ 	.word	0x00000002
        /*0030*/ 	.string	""
        /*0030*/ 	.string	"ptxas"
        /*0030*/ 	.string	"Cuda compilation tools, release 13.0, V13.0.88"
        /*0030*/ 	.string	"Build cuda_13.0.r13.0/compiler.36424714_0"
        /*0030*/ 	.string	"-arch sm_100 -m 64 "



//--------------------- .note.nv.cuinfo           --------------------------
	.section	.note.nv.cuinfo,"",@"SHT_NOTE"
	.sectionflags	@"SHF_NOTE_NV_CUINFO"
        /*0018*/ 	.short	0x0002
        /*001a*/ 	.short	0x0064
        /*001c*/ 	.short	0x0082
	.zero		2


//--------------------- .nv.info                  --------------------------
	.section	.nv.info,"",@"SHT_CUDA_INFO"
	.align	4


	//----- nvinfo : EIATTR_REGCOUNT
	.align		4
        /*0000*/ 	.byte	0x04, 0x2f
        /*0002*/ 	.short	(.L_1 - .L_0)
	.align		4
.L_0:
        /*0004*/ 	.word	index@(_Z6kernelPPjPmmS0_)
        /*0008*/ 	.word	0x00000028


	//----- nvinfo : EIATTR_FRAME_SIZE
	.align		4
.L_1:
        /*000c*/ 	.byte	0x04, 0x11
        /*000e*/ 	.short	(.L_3 - .L_2)
	.align		4
.L_2:
        /*0010*/ 	.word	index@(_Z6kernelPPjPmmS0_)
        /*0014*/ 	.word	0x00000000


	//----- nvinfo : EIATTR_MIN_STACK_SIZE
	.align		4
.L_3:
        /*0018*/ 	.byte	0x04, 0x12
        /*001a*/ 	.short	(.L_5 - .L_4)
	.align		4
.L_4:
        /*001c*/ 	.word	index@(_Z6kernelPPjPmmS0_)
        /*0020*/ 	.word	0x00000000
.L_5:


//--------------------- .nv.compat                --------------------------
	.section	.nv.compat,"",@"SHT_CUDA_COMPAT_INFO"
	.align	4
        /*0000*/ 	.byte	0x02, 0x09, 0x00, 0x00, 0x02, 0x02, 0x01, 0x00, 0x02, 0x05, 0x05, 0x00, 0x03, 0x07, 0x01, 0x01
        /*0010*/ 	.byte	0x02, 0x03, 0x00, 0x00, 0x02, 0x06, 0x01, 0x00, 0x04, 0x0b, 0x08, 0x00, 0x09, 0x00, 0x00, 0x00
        /*0020*/ 	.byte	0x00, 0x00, 0x00, 0x00


//--------------------- .nv.info._Z6kernelPPjPmmS0_ --------------------------
	.section	.nv.info._Z6kernelPPjPmmS0_,"",@"SHT_CUDA_INFO"
	.sectionflags	@""
	.align	4


	//----- nvinfo : EIATTR_CUDA_API_VERSION
	.align		4
        /*0000*/ 	.byte	0x04, 0x37
        /*0002*/ 	.short	(.L_7 - .L_6)
.L_6:
        /*0004*/ 	.word	0x00000082


	//----- nvinfo : EIATTR_KPARAM_INFO
	.align		4
.L_7:
        /*0008*/ 	.byte	0x04, 0x17
        /*000a*/ 	.short	(.L_9 - .L_8)
.L_8:
        /*000c*/ 	.word	0x00000000
        /*0010*/ 	.short	0x0003
        /*0012*/ 	.short	0x0018
        /*0014*/ 	.byte	0x00, 0xf5, 0x21, 0x00


	//----- nvinfo : EIATTR_KPARAM_INFO
	.align		4
.L_9:
        /*0018*/ 	.byte	0x04, 0x17
        /*001a*/ 	.short	(.L_11 - .L_10)
.L_10:
        /*001c*/ 	.word	0x00000000
        /*0020*/ 	.short	0x0002
        /*0022*/ 	.short	0x0010
        /*0024*/ 	.byte	0x00, 0xf0, 0x21, 0x00


	//----- nvinfo : EIATTR_KPARAM_INFO
	.align		4
.L_11:
        /*0028*/ 	.byte	0x04, 0x17
        /*002a*/ 	.short	(.L_13 - .L_12)
.L_12:
        /*002c*/ 	.word	0x00000000
        /*0030*/ 	.short	0x0001
        /*0032*/ 	.short	0x0008
        /*0034*/ 	.byte	0x00, 0xf5, 0x21, 0x00


	//----- nvinfo : EIATTR_KPARAM_INFO
	.align		4
.L_13:
        /*0038*/ 	.byte	0x04, 0x17
        /*003a*/ 	.short	(.L_15 - .L_14)
.L_14:
        /*003c*/ 	.word	0x00000000
        /*0040*/ 	.short	0x0000
        /*0042*/ 	.short	0x0000
        /*0044*/ 	.byte	0x00, 0xf5, 0x21, 0x00


	//----- nvinfo : EIATTR_SPARSE_MMA_MASK
	.align		4
.L_15:
        /*0048*/ 	.byte	0x03, 0x50
        /*004a*/ 	.short	0x0000


	//----- nvinfo : EIATTR_MAXREG_COUNT
	.align		4
        /*004c*/ 	.byte	0x03, 0x1b
        /*004e*/ 	.short	0x00ff


	//----- nvinfo : EIATTR_MERCURY_ISA_VERSION
	.align		4
        /*0050*/ 	.byte	0x03, 0x5f
        /*0052*/ 	.short	0x0101


	//----- nvinfo : EIATTR_VRC_CTA_INIT_COUNT
	.align		4
        /*0054*/ 	.byte	0x02, 0x4a
	.zero		1
	.zero		1


	//----- nvinfo : EIATTR_EXIT_INSTR_OFFSETS
	.align		4
        /*0058*/ 	.byte	0x04, 0x1c
        /*005a*/ 	.short	(.L_17 - .L_16)


	//   ....[0]....
.L_16:
        /*005c*/ 	.word	0x000000b0


	//   ....[1]....
        /*0060*/ 	.word	0x00000510


	//   ....[2]....
        /*0064*/ 	.word	0x00000f30


	//----- nvinfo : EIATTR_CRS_STACK_SIZE
	.align		4
.L_17:
        /*0068*/ 	.byte	0x04, 0x1e
        /*006a*/ 	.short	(.L_19 - .L_18)
.L_18:
        /*006c*/ 	.word	0x00000000


	//----- nvinfo : EIATTR_CBANK_PARAM_SIZE
	.align		4
.L_19:
        /*0070*/ 	.byte	0x03, 0x19
        /*0072*/ 	.short	0x0020


	//----- nvinfo : EIATTR_PARAM_CBANK
	.align		4
        /*0074*/ 	.byte	0x04, 0x0a
        /*0076*/ 	.short	(.L_21 - .L_20)
	.align		4
.L_20:
        /*0078*/ 	.word	index@(.nv.constant0._Z6kernelPPjPmmS0_)
        /*007c*/ 	.short	0x0380
        /*007e*/ 	.short	0x0020


	//----- nvinfo : EIATTR_SW_WAR
	.align		4
.L_21:
        /*0080*/ 	.byte	0x04, 0x36
        /*0082*/ 	.short	(.L_23 - .L_22)
.L_22:
        /*0084*/ 	.word	0x00000008
.L_23:


//--------------------- .nv.callgraph             --------------------------
	.section	.nv.callgraph,"",@"SHT_CUDA_CALLGRAPH"
	.align	4
	.sectionentsize	8
	.align		4
        /*0000*/ 	.word	0x00000000
	.align		4
        /*0004*/ 	.word	0xffffffff
	.align		4
        /*0008*/ 	.word	0x00000000
	.align		4
        /*000c*/ 	.word	0xfffffffe
	.align		4
        /*0010*/ 	.word	0x00000000
	.align		4
        /*0014*/ 	.word	0xfffffffd
	.align		4
        /*0018*/ 	.word	0x00000000
	.align		4
        /*001c*/ 	.word	0xfffffffc


//--------------------- .text._Z6kernelPPjPmmS0_  --------------------------
	.section	.text._Z6kernelPPjPmmS0_,"ax",@progbits
	.align	128
        .global         _Z6kernelPPjPmmS0_
        .type           _Z6kernelPPjPmmS0_,@function
        .size           _Z6kernelPPjPmmS0_,(.L_x_17 - _Z6kernelPPjPmmS0_)
        .other          _Z6kernelPPjPmmS0_,@"STO_CUDA_ENTRY STV_DEFAULT"
_Z6kernelPPjPmmS0_:
.text._Z6kernelPPjPmmS0_:
[----:B------:R-:W-:Y:S01]  /*0000*/  LDC R1, c[0x0][0x37c] ;  /* 0x0000df00ff017b82 */ /* 0x000fe20000000800 */
[----:B------:R-:W0:Y:S07]  /*0010*/  S2R R0, SR_TID.X ;  /* 0x0000000000007919 */ /* 0x000e2e0000002100 */
[----:B------:R-:W0:Y:S01]  /*0020*/  S2UR UR4, SR_CTAID.X ;  /* 0x00000000000479c3 */ /* 0x000e220000002500 */
[----:B------:R-:W1:Y:S07]  /*0030*/  LDCU.64 UR6, c[0x0][0x390] ;  /* 0x00007200ff0677ac */ /* 0x000e6e0008000a00 */
[----:B------:R-:W0:Y:S02]  /*0040*/  LDC R3, c[0x0][0x360] ;  /* 0x0000d800ff037b82 */ /* 0x000e240000000800 */
[----:B0-----:R-:W-:-:S04]  /*0050*/  IMAD R3, R3, UR4, R0 ;  /* 0x0000000403037c24 */ /* 0x001fc8000f8e0200 */
[----:B------:R-:W-:-:S04]  /*0060*/  IMAD.SHL.U32 R9, R3, 0x2, RZ ;  /* 0x0000000203097824 */ /* 0x000fc800078e00ff */
[----:B------:R-:W-:-:S05]  /*0070*/  VIADD R0, R9, 0x1 ;  /* 0x0000000109007836 */ /* 0x000fca0000000000 */
[----:B-1----:R-:W-:Y:S02]  /*0080*/  ISETP.GE.U32.AND P0, PT, R0, UR6, PT ;  /* 0x0000000600007c0c */ /* 0x002fe4000bf06070 */
[----:B------:R-:W-:-:S04]  /*0090*/  SHF.R.S32.HI R0, RZ, 0x1f, R0 ;  /* 0x0000001fff007819 */ /* 0x000fc80000011400 */
[----:B------:R-:W-:-:S13]  /*00a0*/  ISETP.GE.U32.AND.EX P0, PT, R0, UR7, PT, P0 ;  /* 0x0000000700007c0c */ /* 0x000fda000bf06100 */
[----:B------:R-:W-:Y:S05]  /*00b0*/  @P0 EXIT ;  /* 0x000000000000094d */ /* 0x000fea0003800000 */
[----:B------:R-:W0:Y:S01]  /*00c0*/  LDC.64 R4, c[0x0][0x388] ;  /* 0x0000e200ff047b82 */ /* 0x000e220000000a00 */
[----:B------:R-:W1:Y:S07]  /*00d0*/  LDCU.64 UR4, c[0x0][0x358] ;  /* 0x00006b00ff0477ac */ /* 0x000e6e0008000a00 */
[----:B------:R-:W2:Y:S08]  /*00e0*/  LDC.64 R6, c[0x0][0x380] ;  /* 0x0000e000ff067b82 */ /* 0x000eb00000000a00 */
[----:B------:R-:W3:Y:S01]  /*00f0*/  LDC.64 R18, c[0x0][0x398] ;  /* 0x0000e600ff127b82 */ /* 0x000ee20000000a00 */
[----:B0-----:R-:W-:-:S05]  /*0100*/  IMAD.WIDE R4, R9, 0x8, R4 ;  /* 0x0000000809047825 */ /* 0x001fca00078e0204 */
[----:B-1----:R-:W4:Y:S04]  /*0110*/  LDG.E.64 R10, desc[UR4][R4.64] ;  /* 0x00000004040a7981 */ /* 0x002f28000c1e1b00 */
[----:B------:R-:W4:Y:S01]  /*0120*/  LDG.E.64 R12, desc[UR4][R4.64+0x8] ;  /* 0x00000804040c7981 */ /* 0x000f22000c1e1b00 */
[----:B--2---:R-:W-:-:S05]  /*0130*/  IMAD.WIDE R6, R9, 0x8, R6 ;  /* 0x0000000809067825 */ /* 0x004fca00078e0206 */
[----:B------:R0:W5:Y:S04]  /*0140*/  LDG.E.64 R14, desc[UR4][R6.64] ;  /* 0x00000004060e7981 */ /* 0x000168000c1e1b00 */
[----:B------:R0:W5:Y:S01]  /*0150*/  LDG.E.64 R16, desc[UR4][R6.64+0x8] ;  /* 0x0000080406107981 */ /* 0x000162000c1e1b00 */
[----:B------:R-:W-:Y:S01]  /*0160*/  BSSY.RECONVERGENT B0, `(.L_x_0) ;  /* 0x0000038000007945 */ /* 0x000fe20003800200 */
[----:B---3--:R-:W-:Y:S01]  /*0170*/  IMAD.WIDE R18, R3, 0x8, R18 ;  /* 0x0000000803127825 */ /* 0x008fe200078e0212 */
[----:B----4-:R-:W-:-:S04]  /*0180*/  IADD3 R0, P1, PT, R10, R12, RZ ;  /* 0x0000000c0a007210 */ /* 0x010fc80007f3e0ff */
[----:B------:R-:W-:Y:S01]  /*0190*/  ISETP.NE.U32.AND P0, PT, R0, RZ, PT ;  /* 0x000000ff0000720c */ /* 0x000fe20003f05070 */
[----:B------:R-:W-:-:S05]  /*01a0*/  IMAD.X R2, R11, 0x1, R13, P1 ;  /* 0x000000010b027824 */ /* 0x000fca00008e060d */
[----:B------:R-:W-:-:S13]  /*01b0*/  ISETP.NE.AND.EX P0, PT, R2, RZ, PT, P0 ;  /* 0x000000ff0200720c */ /* 0x000fda0003f05300 */
[----:B0-----:R-:W-:Y:S05]  /*01c0*/  @!P0 BRA `(.L_x_1) ;  /* 0x0000000000c48947 */ /* 0x001fea0003800000 */
[C---:B------:R-:W-:Y:S01]  /*01d0*/  ISETP.GE.U32.AND P1, PT, R0.reuse, 0x4, PT ;  /* 0x000000040000780c */ /* 0x040fe20003f26070 */
[----:B------:R-:W-:Y:S01]  /*01e0*/  BSSY.RECONVERGENT B1, `(.L_x_2) ;  /* 0x0000022000017945 */ /* 0x000fe20003800200 */
[----:B------:R-:W-:Y:S02]  /*01f0*/  LOP3.LUT R3, R0, 0x3, RZ, 0xc0, !PT ;  /* 0x0000000300037812 */ /* 0x000fe400078ec0ff */
[----:B------:R-:W-:Y:S02]  /*0200*/  CS2R R4, SRZ ;  /* 0x0000000000047805 */ /* 0x000fe4000001ff00 */
[----:B------:R-:W-:Y:S02]  /*0210*/  ISETP.GE.U32.AND.EX P1, PT, R2, RZ, PT, P1 ;  /* 0x000000ff0200720c */ /* 0x000fe40003f26110 */
[----:B------:R-:W-:-:S04]  /*0220*/  ISETP.NE.U32.AND P0, PT, R3, RZ, PT ;  /* 0x000000ff0300720c */ /* 0x000fc80003f05070 */
[----:B------:R-:W-:-:S07]  /*0230*/  ISETP.NE.AND.EX P0, PT, RZ, RZ, PT, P0 ;  /* 0x000000ffff00720c */ /* 0x000fce0003f05300 */
[----:B------:R-:W-:Y:S06]  /*0240*/  @!P1 BRA `(.L_x_3) ;  /* 0x00000000006c9947 */ /* 0x000fec0003800000 */
[----:B------:R-:W-:Y:S01]  /*0250*/  LOP3.LUT R4, R0, 0xfffffffc, RZ, 0xc0, !PT ;  /* 0xfffffffc00047812 */ /* 0x000fe200078ec0ff */
[----:B------:R-:W-:Y:S02]  /*0260*/  IMAD.MOV.U32 R5, RZ, RZ, R2 ;  /* 0x000000ffff057224 */ /* 0x000fe400078e0002 */
[----:B------:R-:W-:Y:S02]  /*0270*/  IMAD.MOV.U32 R29, RZ, RZ, RZ ;  /* 0x000000ffff1d7224 */ /* 0x000fe400078e00ff */
[----:B------:R-:W-:-:S07]  /*0280*/  IMAD.MOV.U32 R24, RZ, RZ, RZ ;  /* 0x000000ffff187224 */ /* 0x000fce00078e00ff */
.L_x_4:
[----:B------:R-:W2:Y:S01]  /*0290*/  LDG.E.64 R6, desc[UR4][R18.64] ;  /* 0x0000000412067981 */ /* 0x000ea2000c1e1b00 */
[C---:B------:R-:W-:Y:S01]  /*02a0*/  IMAD.SHL.U32 R25, R29.reuse, 0x4, RZ ;  /* 0x000000041d197824 */ /* 0x040fe200078e00ff */
[----:B------:R-:W-:-:S04]  /*02b0*/  SHF.L.U64.HI R27, R29, 0x2, R24 ;  /* 0x000000021d1b7819 */ /* 0x000fc80000010218 */
[----:B--2---:R-:W-:-:S05]  /*02c0*/  IADD3 R8, P1, PT, R6, R25, RZ ;  /* 0x0000001906087210 */ /* 0x004fca0007f3e0ff */
[----:B------:R-:W-:-:S05]  /*02d0*/  IMAD.X R9, R7, 0x1, R27, P1 ;  /* 0x0000000107097824 */ /* 0x000fca00008e061b */
[----:B------:R0:W-:Y:S04]  /*02e0*/  STG.E desc[UR4][R8.64], RZ ;  /* 0x000000ff08007986 */ /* 0x0001e8000c101904 */
[----:B------:R-:W2:Y:S02]  /*02f0*/  LDG.E.64 R6, desc[UR4][R18.64] ;  /* 0x0000000412067981 */ /* 0x000ea4000c1e1b00 */
        /* <DEDUP_REMOVED lines=9> */
[----:B------:R-:W-:Y:S01]  /*0390*/  IMAD.X R7, R7, 0x1, R27, P1 ;  /* 0x0000000107077824 */ /* 0x000fe200008e061b */
[----:B------:R-:W-:-:S04]  /*03a0*/  IADD3 R29, P1, PT, R29, 0x4, RZ ;  /* 0x000000041d1d7810 */ /* 0x000fc80007f3e0ff */
[----:B------:R0:W-:Y:S01]  /*03b0*/  STG.E desc[UR4][R6.64+0xc], RZ ;  /* 0x00000cff06007986 */ /* 0x0001e2000c101904 */
[----:B------:R-:W-:Y:S01]  /*03c0*/  IMAD.X R24, RZ, RZ, R24, P1 ;  /* 0x000000ffff187224 */ /* 0x000fe200008e0618 */
[----:B------:R-:W-:-:S04]  /*03d0*/  ISETP.NE.U32.AND P1, PT, R29, R4, PT ;  /* 0x000000041d00720c */ /* 0x000fc80003f25070 */
[----:B------:R-:W-:-:S13]  /*03e0*/  ISETP.NE.AND.EX P1, PT, R24, R5, PT, P1 ;  /* 0x000000051800720c */ /* 0x000fda0003f25310 */
[----:B0-----:R-:W-:Y:S05]  /*03f0*/  @P1 BRA `(.L_x_4) ;  /* 0xfffffffc00a41947 */ /* 0x001fea000383ffff */
.L_x_3:
[----:B------:R-:W-:Y:S05]  /*0400*/  BSYNC.RECONVERGENT B1 ;  /* 0x0000000000017941 */ /* 0x000fea0003800200 */
.L_x_2:
[----:B------:R-:W-:Y:S05]  /*0410*/  @!P0 BRA `(.L_x_1) ;  /* 0x0000000000308947 */ /* 0x000fea0003800000 */
[----:B------:R-:W-:-:S07]  /*0420*/  CS2R R8, SRZ ;  /* 0x0000000000087805 */ /* 0x000fce000001ff00 */
.L_x_5:
[----:B------:R-:W2:Y:S02]  /*0430*/  LDG.E.64 R6, desc[UR4][R18.64] ;  /* 0x0000000412067981 */ /* 0x000ea4000c1e1b00 */
[----:B--2---:R-:W-:-:S04]  /*0440*/  LEA R6, P0, R4, R6, 0x2 ;  /* 0x0000000604067211 */ /* 0x004fc800078010ff */
[----:B------:R-:W-:Y:S02]  /*0450*/  LEA.HI.X R7, R4, R7, R5, 0x2, P0 ;  /* 0x0000000704077211 */ /* 0x000fe400000f1405 */
[----:B------:R-:W-:Y:S02]  /*0460*/  IADD3 R8, P0, PT, R8, 0x1, RZ ;  /* 0x0000000108087810 */ /* 0x000fe40007f1e0ff */
[----:B------:R-:W-:Y:S01]  /*0470*/  IADD3 R4, P1, PT, R4, 0x1, RZ ;  /* 0x0000000104047810 */ /* 0x000fe20007f3e0ff */
[----:B------:R0:W-:Y:S02]  /*0480*/  STG.E desc[UR4][R6.64], RZ ;  /* 0x000000ff06007986 */ /* 0x0001e4000c101904 */
[----:B------:R-:W-:Y:S01]  /*0490*/  IMAD.X R9, RZ, RZ, R9, P0 ;  /* 0x000000ffff097224 */ /* 0x000fe200000e0609 */
[----:B------:R-:W-:Y:S01]  /*04a0*/  ISETP.NE.U32.AND P0, PT, R8, R3, PT ;  /* 0x000000030800720c */ /* 0x000fe20003f05070 */
[----:B------:R-:W-:-:S03]  /*04b0*/  IMAD.X R5, RZ, RZ, R5, P1 ;  /* 0x000000ffff057224 */ /* 0x000fc600008e0605 */
[----:B------:R-:W-:-:S13]  /*04c0*/  ISETP.NE.AND.EX P0, PT, R9, RZ, PT, P0 ;  /* 0x000000ff0900720c */ /* 0x000fda0003f05300 */
[----:B0-----:R-:W-:Y:S05]  /*04d0*/  @P0 BRA `(.L_x_5) ;  /* 0xfffffffc00d40947 */ /* 0x001fea000383ffff */
.L_x_1:
[----:B------:R-:W-:Y:S05]  /*04e0*/  BSYNC.RECONVERGENT B0 ;  /* 0x0000000000007941 */ /* 0x000fea0003800200 */
.L_x_0:
[----:B------:R-:W-:-:S04]  /*04f0*/  ISETP.NE.U32.AND P0, PT, R10, RZ, PT ;  /* 0x000000ff0a00720c */ /* 0x000fc80003f05070 */
[----:B------:R-:W-:-:S13]  /*0500*/  ISETP.NE.AND.EX P0, PT, R11, RZ, PT, P0 ;  /* 0x000000ff0b00720c */ /* 0x000fda0003f05300 */
[----:B------:R-:W-:Y:S05]  /*0510*/  @!P0 EXIT ;  /* 0x000000000000894d */ /* 0x000fea0003800000 */
[----:B------:R-:W-:Y:S02]  /*0520*/  IMAD.MOV.U32 R3, RZ, RZ, RZ ;  /* 0x000000ffff037224 */ /* 0x000fe400078e00ff */
[----:B------:R-:W-:-:S07]  /*0530*/  IMAD.MOV.U32 R4, RZ, RZ, RZ ;  /* 0x000000ffff047224 */ /* 0x000fce00078e00ff */
.L_x_15:
[----:B------:R-:W-:Y:S01]  /*0540*/  ISETP.NE.U32.AND P0, PT, R12, RZ, PT ;  /* 0x000000ff0c00720c */ /* 0x000fe20003f05070 */
[----:B------:R-:W-:Y:S01]  /*0550*/  BSSY.RECONVERGENT B0, `(.L_x_6) ;  /* 0x0000081000007945 */ /* 0x000fe20003800200 */
[----:B------:R-:W-:Y:S02]  /*0560*/  IMAD.MOV.U32 R32, RZ, RZ, RZ ;  /* 0x000000ffff207224 */ /* 0x000fe400078e00ff */
[----:B------:R-:W-:Y:S01]  /*0570*/  ISETP.NE.AND.EX P0, PT, R13, RZ, PT, P0 ;  /* 0x000000ff0d00720c */ /* 0x000fe20003f05300 */
[----:B------:R-:W-:-:S12]  /*0580*/  IMAD.MOV.U32 R7, RZ, RZ, RZ ;  /* 0x000000ffff077224 */ /* 0x000fd800078e00ff */
[----:B0-----:R-:W-:Y:S05]  /*0590*/  @!P0 BRA `(.L_x_7) ;  /* 0x0000000400f08947 */ /* 0x001fea0003800000 */
[----:B------:R-:W-:Y:S01]  /*05a0*/  ISETP.GE.U32.AND P0, PT, R12, 0x4, PT ;  /* 0x000000040c00780c */ /* 0x000fe20003f06070 */
[C---:B------:R-:W-:Y:S01]  /*05b0*/  IMAD.SHL.U32 R6, R3.reuse, 0x4, RZ ;  /* 0x0000000403067824 */ /* 0x040fe200078e00ff */
[----:B------:R-:W-:Y:S01]  /*05c0*/  SHF.L.U64.HI R5, R3, 0x2, R4 ;  /* 0x0000000203057819 */ /* 0x000fe20000010204 */
[----:B------:R-:W-:Y:S01]  /*05d0*/  BSSY.RECONVERGENT B1, `(.L_x_8) ;  /* 0x0000047000017945 */ /* 0x000fe20003800200 */
[----:B------:R-:W-:Y:S01]  /*05e0*/  ISETP.GE.U32.AND.EX P0, PT, R13, RZ, PT, P0 ;  /* 0x000000ff0d00720c */ /* 0x000fe20003f06100 */
[----:B------:R-:W-:Y:S01]  /*05f0*/  IMAD.MOV.U32 R9, RZ, RZ, RZ ;  /* 0x000000ffff097224 */ /* 0x000fe200078e00ff */
[----:B-----5:R-:W-:Y:S01]  /*0600*/  IADD3 R20, P1, PT, R14, R6, RZ ;  /* 0x000000060e147210 */ /* 0x020fe20007f3e0ff */
[----:B------:R-:W-:Y:S02]  /*0610*/  IMAD.MOV.U32 R25, RZ, RZ, RZ ;  /* 0x000000ffff197224 */ /* 0x000fe400078e00ff */
[----:B------:R-:W-:Y:S02]  /*0620*/  IMAD.MOV.U32 R32, RZ, RZ, RZ ;  /* 0x000000ffff207224 */ /* 0x000fe400078e00ff */
[----:B------:R-:W-:-:S06]  /*0630*/  IMAD.X R21, R15, 0x1, R5, P1 ;  /* 0x000000010f157824 */ /* 0x000fcc00008e0605 */
[----:B------:R-:W-:Y:S05]  /*0640*/  @!P0 BRA `(.L_x_9) ;  /* 0x0000000000fc8947 */ /* 0x000fea0003800000 */
[----:B------:R-:W-:Y:S01]  /*0650*/  IADD3 R22, P0, PT, R16, 0x8, RZ ;  /* 0x0000000810167810 */ /* 0x000fe20007f1e0ff */
[----:B------:R-:W-:Y:S01]  /*0660*/  BSSY.RECONVERGENT B2, `(.L_x_10) ;  /* 0x000003c000027945 */ /* 0x000fe20003800200 */
[----:B------:R-:W-:Y:S01]  /*0670*/  LOP3.LUT R9, R12, 0xfffffffc, RZ, 0xc0, !PT ;  /* 0xfffffffc0c097812 */ /* 0x000fe200078ec0ff */
[----:B------:R-:W-:Y:S02]  /*0680*/  IMAD.MOV.U32 R8, RZ, RZ, R13 ;  /* 0x000000ffff087224 */ /* 0x000fe400078e000d */
[----:B------:R-:W-:Y:S02]  /*0690*/  IMAD.MOV.U32 R32, RZ, RZ, RZ ;  /* 0x000000ffff207224 */ /* 0x000fe400078e00ff */
[----:B------:R-:W-:Y:S02]  /*06a0*/  IMAD.X R23, RZ, RZ, R17, P0 ;  /* 0x000000ffff177224 */ /* 0x000fe400000e0611 */
[----:B------:R-:W-:-:S07]  /*06b0*/  IMAD.MOV.U32 R30, RZ, RZ, R9 ;  /* 0x000000ffff1e7224 */ /* 0x000fce00078e0009 */
.L_x_11:
[----:B------:R-:W2:Y:S04]  /*06c0*/  LDG.E.64 R24, desc[UR4][R18.64] ;  /* 0x0000000412187981 */ /* 0x000ea8000c1e1b00 */
[----:B0-----:R-:W3:Y:S04]  /*06d0*/  LDG.E R29, desc[UR4][R20.64] ;  /* 0x00000004141d7981 */ /* 0x001ee8000c1e1900 */
[----:B------:R-:W3:Y:S01]  /*06e0*/  LDG.E R28, desc[UR4][R22.64+-0x8] ;  /* 0xfffff804161c7981 */ /* 0x000ee2000c1e1900 */
[----:B--2---:R-:W-:-:S05]  /*06f0*/  IADD3 R26, P0, PT, R24, R6, RZ ;  /* 0x00000006181a7210 */ /* 0x004fca0007f1e0ff */
[----:B------:R-:W-:-:S05]  /*0700*/  IMAD.X R27, R25, 0x1, R5, P0 ;  /* 0x00000001191b7824 */ /* 0x000fca00000e0605 */
[----:B------:R-:W2:Y:S01]  /*0710*/  LDG.E R31, desc[UR4][R26.64] ;  /* 0x000000041a1f7981 */ /* 0x000ea2000c1e1900 */
[----:B------:R-:W-:Y:S02]  /*0720*/  IMAD.MOV.U32 R24, RZ, RZ, R32 ;  /* 0x000000ffff187224 */ /* 0x000fe400078e0020 */
[----:B------:R-:W-:Y:S02]  /*0730*/  IMAD.MOV.U32 R25, RZ, RZ, R7 ;  /* 0x000000ffff197224 */ /* 0x000fe400078e0007 */
[----:B---3--:R-:W-:-:S03]  /*0740*/  IMAD.WIDE.U32 R24, R29, R28, R24 ;  /* 0x0000001c1d187225 */ /* 0x008fc600078e0018 */
[----:B--2---:R-:W-:-:S05]  /*0750*/  IADD3 R35, P0, PT, R31, R24, RZ ;  /* 0x000000181f237210 */ /* 0x004fca0007f1e0ff */
[----:B------:R0:W-:Y:S04]  /*0760*/  STG.E desc[UR4][R26.64], R35 ;  /* 0x000000231a007986 */ /* 0x0001e8000c101904 */
[----:B------:R-:W2:Y:S04]  /*0770*/  LDG.E.64 R28, desc[UR4][R18.64] ;  /* 0x00000004121c7981 */ /* 0x000ea8000c1e1b00 */
[----:B------:R-:W3:Y:S04]  /*0780*/  LDG.E R31, desc[UR4][R20.64] ;  /* 0x00000004141f7981 */ /* 0x000ee8000c1e1900 */
[----:B------:R-:W3:Y:S01]  /*0790*/  LDG.E R32, desc[UR4][R22.64+-0x4] ;  /* 0xfffffc0416207981 */ /* 0x000ee2000c1e1900 */
[----:B--2---:R-:W-:-:S05]  /*07a0*/  IADD3 R28, P1, PT, R28, R6, RZ ;  /* 0x000000061c1c7210 */ /* 0x004fca0007f3e0ff */
[----:B------:R-:W-:-:S05]  /*07b0*/  IMAD.X R29, R29, 0x1, R5, P1 ;  /* 0x000000011d1d7824 */ /* 0x000fca00008e0605 */
[----:B------:R-:W2:Y:S01]  /*07c0*/  LDG.E R33, desc[UR4][R28.64+0x4] ;  /* 0x000004041c217981 */ /* 0x000ea2000c1e1900 */
[----:B------:R-:W-:Y:S02]  /*07d0*/  IMAD.X R24, RZ, RZ, R25, P0 ;  /* 0x000000ffff187224 */ /* 0x000fe400000e0619 */
[----:B------:R-:W-:Y:S02]  /*07e0*/  IMAD.MOV.U32 R25, RZ, RZ, RZ ;  /* 0x000000ffff197224 */ /* 0x000fe400078e00ff */
[----:B---3--:R-:W-:-:S03]  /*07f0*/  IMAD.WIDE.U32 R24, R31, R32, R24 ;  /* 0x000000201f187225 */ /* 0x008fc600078e0018 */
[----:B--2---:R-:W-:-:S05]  /*0800*/  IADD3 R37, P0, PT, R33, R24, RZ ;  /* 0x0000001821257210 */ /* 0x004fca0007f1e0ff */
[----:B------:R1:W-:Y:S04]  /*0810*/  STG.E desc[UR4][R28.64+0x4], R37 ;  /* 0x000004251c007986 */ /* 0x0003e8000c101904 */
[----:B0-----:R-:W2:Y:S04]  /*0820*/  LDG.E.64 R26, desc[UR4][R18.64] ;  /* 0x00000004121a7981 */ /* 0x001ea8000c1e1b00 */
        /* <DEDUP_REMOVED lines=10> */
[----:B-1----:R-:W2:Y:S04]  /*08d0*/  LDG.E.64 R28, desc[UR4][R18.64] ;  /* 0x00000004121c7981 */ /* 0x002ea8000c1e1b00 */
[----:B------:R-:W3:Y:S04]  /*08e0*/  LDG.E R31, desc[UR4][R20.64] ;  /* 0x00000004141f7981 */ /* 0x000ee8000c1e1900 */
[----:B------:R-:W3:Y:S01]  /*08f0*/  LDG.E R32, desc[UR4][R22.64+0x4] ;  /* 0x0000040416207981 */ /* 0x000ee2000c1e1900 */
[----:B--2---:R-:W-:-:S05]  /*0900*/  IADD3 R28, P1, PT, R28, R6, RZ ;  /* 0x000000061c1c7210 */ /* 0x004fca0007f3e0ff */
[----:B------:R-:W-:-:S05]  /*0910*/  IMAD.X R29, R29, 0x1, R5, P1 ;  /* 0x000000011d1d7824 */ /* 0x000fca00008e0605 */
[----:B------:R-:W2:Y:S01]  /*0920*/  LDG.E R33, desc[UR4][R28.64+0xc] ;  /* 0x00000c041c217981 */ /* 0x000ea2000c1e1900 */
[----:B------:R-:W-:Y:S02]  /*0930*/  IMAD.X R24, RZ, RZ, R25, P0 ;  /* 0x000000ffff187224 */ /* 0x000fe400000e0619 */
[----:B------:R-:W-:Y:S02]  /*0940*/  IMAD.MOV.U32 R25, RZ, RZ, RZ ;  /* 0x000000ffff197224 */ /* 0x000fe400078e00ff */
[----:B---3--:R-:W-:Y:S01]  /*0950*/  IMAD.WIDE.U32 R24, R31, R32, R24 ;  /* 0x000000201f187225 */ /* 0x008fe200078e0018 */
[----:B------:R-:W-:-:S04]  /*0960*/  IADD3 R30, P0, PT, R30, -0x4, RZ ;  /* 0xfffffffc1e1e7810 */ /* 0x000fc80007f1e0ff */
[----:B------:R-:W-:Y:S02]  /*0970*/  IADD3.X R8, PT, PT, R8, -0x1, RZ, P0, !PT ;  /* 0xffffffff08087810 */ /* 0x000fe400007fe4ff */
[----:B------:R-:W-:-:S04]  /*0980*/  ISETP.NE.U32.AND P0, PT, R30, RZ, PT ;  /* 0x000000ff1e00720c */ /* 0x000fc80003f05070 */
[----:B------:R-:W-:Y:S02]  /*0990*/  ISETP.NE.AND.EX P0, PT, R8, RZ, PT, P0 ;  /* 0x000000ff0800720c */ /* 0x000fe40003f05300 */
[----:B------:R-:W-:Y:S02]  /*09a0*/  IADD3 R22, P2, PT, R22, 0x10, RZ ;  /* 0x0000001016167810 */ /* 0x000fe40007f5e0ff */
[----:B------:R-:W-:-:S03]  /*09b0*/  IADD3 R6, P3, PT, R6, 0x10, RZ ;  /* 0x0000001006067810 */ /* 0x000fc60007f7e0ff */
[----:B------:R-:W-:Y:S02]  /*09c0*/  IMAD.X R23, RZ, RZ, R23, P2 ;  /* 0x000000ffff177224 */ /* 0x000fe400010e0617 */
[----:B------:R-:W-:Y:S01]  /*09d0*/  IMAD.X R5, RZ, RZ, R5, P3 ;  /* 0x000000ffff057224 */ /* 0x000fe200018e0605 */
[----:B--2---:R-:W-:-:S05]  /*09e0*/  IADD3 R33, P1, PT, R33, R24, RZ ;  /* 0x0000001821217210 */ /* 0x004fca0007f3e0ff */
[----:B------:R0:W-:Y:S01]  /*09f0*/  STG.E desc[UR4][R28.64+0xc], R33 ;  /* 0x00000c211c007986 */ /* 0x0001e2000c101904 */
[----:B------:R-:W-:Y:S01]  /*0a00*/  IMAD.X R32, RZ, RZ, R25, P1 ;  /* 0x000000ffff207224 */ /* 0x000fe200008e0619 */
[----:B------:R-:W-:Y:S06]  /*0a10*/  @P0 BRA `(.L_x_11) ;  /* 0xfffffffc00280947 */ /* 0x000fec000383ffff */
[----:B------:R-:W-:Y:S05]  /*0a20*/  BSYNC.RECONVERGENT B2 ;  /* 0x0000000000027941 */ /* 0x000fea0003800200 */
.L_x_10:
[----:B------:R-:W-:-:S07]  /*0a30*/  IMAD.MOV.U32 R25, RZ, RZ, R13 ;  /* 0x000000ffff197224 */ /* 0x000fce00078e000d */
.L_x_9:
[----:B------:R-:W-:Y:S05]  /*0a40*/  BSYNC.RECONVERGENT B1 ;  /* 0x0000000000017941 */ /* 0x000fea0003800200 */
.L_x_8:
[----:B------:R-:W-:-:S04]  /*0a50*/  LOP3.LUT R24, R12, 0x3, RZ, 0xc0, !PT ;  /* 0x000000030c187812 */ /* 0x000fc800078ec0ff */
[----:B------:R-:W-:-:S04]  /*0a60*/  ISETP.NE.U32.AND P0, PT, R24, RZ, PT ;  /* 0x000000ff1800720c */ /* 0x000fc80003f05070 */
[----:B------:R-:W-:-:S13]  /*0a70*/  ISETP.NE.AND.EX P0, PT, RZ, RZ, PT, P0 ;  /* 0x000000ffff00720c */ /* 0x000fda0003f05300 */
[----:B------:R-:W-:Y:S05]  /*0a80*/  @!P0 BRA `(.L_x_7) ;  /* 0x0000000000b48947 */ /* 0x000fea0003800000 */
[----:B------:R-:W2:Y:S01]  /*0a90*/  LDG.E.64 R22, desc[UR4][R18.64] ;  /* 0x0000000412167981 */ /* 0x000ea2000c1e1b00 */
[----:B------:R-:W-:Y:S02]  /*0aa0*/  IADD3 R5, P0, PT, R3, R9, RZ ;  /* 0x0000000903057210 */ /* 0x000fe40007f1e0ff */
[----:B------:R-:W-:-:S03]  /*0ab0*/  LEA R8, P1, R9, R16, 0x2 ;  /* 0x0000001009087211 */ /* 0x000fc600078210ff */
[--C-:B0-----:R-:W-:Y:S01]  /*0ac0*/  IMAD.X R26, R4, 0x1, R25.reuse, P0 ;  /* 0x00000001041a7824 */ /* 0x101fe200000e0619 */
[----:B------:R-:W-:Y:S01]  /*0ad0*/  LEA.HI.X R9, R9, R17, R25, 0x2, P1 ;  /* 0x0000001109097211 */ /* 0x000fe200008f1419 */
[C---:B------:R-:W-:Y:S01]  /*0ae0*/  IMAD.SHL.U32 R6, R5.reuse, 0x4, RZ ;  /* 0x0000000405067824 */ /* 0x040fe200078e00ff */
[----:B------:R-:W3:Y:S02]  /*0af0*/  LDG.E R25, desc[UR4][R20.64] ;  /* 0x0000000414197981 */ /* 0x000ee4000c1e1900 */
[----:B------:R-:W-:Y:S02]  /*0b00*/  SHF.L.U64.HI R5, R5, 0x2, R26 ;  /* 0x0000000205057819 */ /* 0x000fe4000001021a */
[----:B------:R-:W3:Y:S01]  /*0b10*/  LDG.E R26, desc[UR4][R8.64] ;  /* 0x00000004081a7981 */ /* 0x000ee2000c1e1900 */
[----:B--2---:R-:W-:-:S05]  /*0b20*/  IADD3 R22, P0, PT, R22, R6, RZ ;  /* 0x0000000616167210 */ /* 0x004fca0007f1e0ff */
[----:B------:R-:W-:-:S05]  /*0b30*/  IMAD.X R23, R23, 0x1, R5, P0 ;  /* 0x0000000117177824 */ /* 0x000fca00000e0605 */
[----:B------:R-:W2:Y:S01]  /*0b40*/  LDG.E R27, desc[UR4][R22.64] ;  /* 0x00000004161b7981 */ /* 0x000ea2000c1e1900 */
[----:B------:R-:W-:Y:S02]  /*0b50*/  IMAD.MOV.U32 R33, RZ, RZ, R7 ;  /* 0x000000ffff217224 */ /* 0x000fe400078e0007 */
[----:B---3--:R-:W-:Y:S01]  /*0b60*/  IMAD.WIDE.U32 R32, R25, R26, R32 ;  /* 0x0000001a19207225 */ /* 0x008fe200078e0020 */
[----:B------:R-:W-:-:S04]  /*0b70*/  ISETP.NE.U32.AND P0, PT, R24, 0x1, PT ;  /* 0x000000011800780c */ /* 0x000fc80003f05070 */
[----:B------:R-:W-:Y:S02]  /*0b80*/  ISETP.NE.AND.EX P0, PT, RZ, RZ, PT, P0 ;  /* 0x000000ffff00720c */ /* 0x000fe40003f05300 */
[----:B--2---:R-:W-:-:S05]  /*0b90*/  IADD3 R27, P1, PT, R27, R32, RZ ;  /* 0x000000201b1b7210 */ /* 0x004fca0007f3e0ff */
[----:B------:R1:W-:Y:S01]  /*0ba0*/  STG.E desc[UR4][R22.64], R27 ;  /* 0x0000001b16007986 */ /* 0x0003e2000c101904 */
[----:B------:R-:W-:-:S05]  /*0bb0*/  IMAD.X R32, RZ, RZ, R33, P1 ;  /* 0x000000ffff207224 */ /* 0x000fca00008e0621 */
[----:B------:R-:W-:Y:S05]  /*0bc0*/  @!P0 BRA `(.L_x_7) ;  /* 0x0000000000648947 */ /* 0x000fea0003800000 */
[----:B-1----:R-:W2:Y:S04]  /*0bd0*/  LDG.E.64 R22, desc[UR4][R18.64] ;  /* 0x0000000412167981 */ /* 0x002ea8000c1e1b00 */
[----:B------:R-:W3:Y:S04]  /*0be0*/  LDG.E R25, desc[UR4][R20.64] ;  /* 0x0000000414197981 */ /* 0x000ee8000c1e1900 */
        /* <DEDUP_REMOVED lines=12> */
[----:B--2---:R-:W2:Y:S04]  /*0cb0*/  LDG.E.64 R22, desc[UR4][R18.64] ;  /* 0x0000000412167981 */ /* 0x004ea8000c1e1b00 */
[----:B------:R-:W3:Y:S04]  /*0cc0*/  LDG.E R21, desc[UR4][R20.64] ;  /* 0x0000000414157981 */ /* 0x000ee8000c1e1900 */
[----:B------:R-:W3:Y:S01]  /*0cd0*/  LDG.E R8, desc[UR4][R8.64+0x8] ;  /* 0x0000080408087981 */ /* 0x000ee2000c1e1900 */
[----:B--2---:R-:W-:-:S05]  /*0ce0*/  IADD3 R22, P0, PT, R22, R6, RZ ;  /* 0x0000000616167210 */ /* 0x004fca0007f1e0ff */
[----:B------:R-:W-:-:S05]  /*0cf0*/  IMAD.X R23, R23, 0x1, R5, P0 ;  /* 0x0000000117177824 */ /* 0x000fca00000e0605 */
[----:B------:R-:W2:Y:S01]  /*0d00*/  LDG.E R5, desc[UR4][R22.64+0x8] ;  /* 0x0000080416057981 */ /* 0x000ea2000c1e1900 */
[----:B------:R-:W-:Y:S02]  /*0d10*/  IMAD.MOV.U32 R33, RZ, RZ, R7 ;  /* 0x000000ffff217224 */ /* 0x000fe400078e0007 */
[----:B---3--:R-:W-:-:S03]  /*0d20*/  IMAD.WIDE.U32 R32, R21, R8, R32 ;  /* 0x0000000815207225 */ /* 0x008fc600078e0020 */
[----:B--2---:R-:W-:-:S05]  /*0d30*/  IADD3 R5, P0, PT, R5, R32, RZ ;  /* 0x0000002005057210 */ /* 0x004fca0007f1e0ff */
[----:B------:R3:W-:Y:S01]  /*0d40*/  STG.E desc[UR4][R22.64+0x8], R5 ;  /* 0x0000080516007986 */ /* 0x0007e2000c101904 */
[----:B------:R-:W-:-:S07]  /*0d50*/  IMAD.X R32, RZ, RZ, R33, P0 ;  /* 0x000000ffff207224 */ /* 0x000fce00000e0621 */
.L_x_7:
[----:B------:R-:W-:Y:S05]  /*0d60*/  BSYNC.RECONVERGENT B0 ;  /* 0x0000000000007941 */ /* 0x000fea0003800200 */
.L_x_6:
[----:B------:R-:W-:Y:S01]  /*0d70*/  IADD3 R21, P1, PT, R12, R3, RZ ;  /* 0x000000030c157210 */ /* 0x000fe20007f3e0ff */
[----:B------:R-:W-:Y:S03]  /*0d80*/  BSSY.RECONVERGENT B0, `(.L_x_12) ;  /* 0x0000015000007945 */ /* 0x000fe60003800200 */
[----:B------:R-:W-:Y:S01]  /*0d90*/  ISETP.GE.U32.AND P0, PT, R21, R0, PT ;  /* 0x000000001500720c */ /* 0x000fe20003f06070 */
[----:B-123--:R-:W-:Y:S01]  /*0da0*/  IMAD.X R23, R13, 0x1, R4, P1 ;  /* 0x000000010d177824 */ /* 0x00efe200008e0604 */
[----:B------:R-:W-:-:S04]  /*0db0*/  ISETP.EQ.U32.AND P1, PT, R32, RZ, PT ;  /* 0x000000ff2000720c */ /* 0x000fc80003f22070 */
[----:B------:R-:W-:-:S04]  /*0dc0*/  ISETP.GE.U32.AND.EX P0, PT, R23, R2, PT, P0 ;  /* 0x000000021700720c */ /* 0x000fc80003f06100 */
[----:B------:R-:W-:-:S13]  /*0dd0*/  ISETP.EQ.OR.EX P0, PT, R7, RZ, P0, P1 ;  /* 0x000000ff0700720c */ /* 0x000fda0000702710 */
[----:B------:R-:W-:Y:S05]  /*0de0*/  @P0 BRA `(.L_x_13) ;  /* 0x0000000000380947 */ /* 0x000fea0003800000 */
.L_x_14:
[----:B------:R-:W2:Y:S02]  /*0df0*/  LDG.E.64 R8, desc[UR4][R18.64] ;  /* 0x0000000412087981 */ /* 0x000ea4000c1e1b00 */
[----:B--2---:R-:W-:-:S04]  /*0e00*/  LEA R8, P0, R21, R8, 0x2 ;  /* 0x0000000815087211 */ /* 0x004fc800078010ff */
[----:B------:R-:W-:-:S05]  /*0e10*/  LEA.HI.X R9, R21, R9, R23, 0x2, P0 ;  /* 0x0000000915097211 */ /* 0x000fca00000f1417 */
[----:B------:R-:W2:Y:S01]  /*0e20*/  LDG.E R5, desc[UR4][R8.64] ;  /* 0x0000000408057981 */ /* 0x000ea2000c1e1900 */
[----:B------:R-:W-:-:S05]  /*0e30*/  IADD3 R21, P0, PT, R21, 0x1, RZ ;  /* 0x0000000115157810 */ /* 0x000fca0007f1e0ff */
[----:B------:R-:W-:Y:S01]  /*0e40*/  IMAD.X R23, RZ, RZ, R23, P0 ;  /* 0x000000ffff177224 */ /* 0x000fe200000e0617 */
[----:B------:R-:W-:-:S04]  /*0e50*/  ISETP.GE.U32.AND P0, PT, R21, R0, PT ;  /* 0x000000001500720c */ /* 0x000fc80003f06070 */
[----:B------:R-:W-:Y:S02]  /*0e60*/  ISETP.GE.U32.AND.EX P0, PT, R23, R2, PT, P0 ;  /* 0x000000021700720c */ /* 0x000fe40003f06100 */
[----:B--2---:R-:W-:-:S04]  /*0e70*/  IADD3 R5, P2, PT, R5, R32, RZ ;  /* 0x0000002005057210 */ /* 0x004fc80007f5e0ff */
[----:B------:R-:W-:Y:S01]  /*0e80*/  ISETP.GT.U32.AND P1, PT, R5, -0x1, PT ;  /* 0xffffffff0500780c */ /* 0x000fe20003f24070 */
[----:B------:R1:W-:Y:S01]  /*0e90*/  STG.E desc[UR4][R8.64], R5 ;  /* 0x0000000508007986 */ /* 0x0003e2000c101904 */
[----:B------:R-:W-:-:S05]  /*0ea0*/  IMAD.X R32, RZ, RZ, R7, P2 ;  /* 0x000000ffff207224 */ /* 0x000fca00010e0607 */
[----:B------:R-:W-:-:S13]  /*0eb0*/  ISETP.GT.U32.AND.EX P1, PT, R32, RZ, PT, P1 ;  /* 0x000000ff2000720c */ /* 0x000fda0003f24110 */
[----:B-1----:R-:W-:Y:S05]  /*0ec0*/  @!P0 BRA P1, `(.L_x_14) ;  /* 0xfffffffc00c88947 */ /* 0x002fea000083ffff */
.L_x_13:
[----:B------:R-:W-:Y:S05]  /*0ed0*/  BSYNC.RECONVERGENT B0 ;  /* 0x0000000000007941 */ /* 0x000fea0003800200 */
.L_x_12:
[----:B------:R-:W-:-:S05]  /*0ee0*/  IADD3 R3, P0, PT, R3, 0x1, RZ ;  /* 0x0000000103037810 */ /* 0x000fca0007f1e0ff */
[----:B------:R-:W-:Y:S01]  /*0ef0*/  IMAD.X R4, RZ, RZ, R4, P0 ;  /* 0x000000ffff047224 */ /* 0x000fe200000e0604 */
[----:B------:R-:W-:-:S04]  /*0f00*/  ISETP.NE.U32.AND P0, PT, R3, R10, PT ;  /* 0x0000000a0300720c */ /* 0x000fc80003f05070 */
[----:B------:R-:W-:-:S13]  /*0f10*/  ISETP.NE.AND.EX P0, PT, R4, R11, PT, P0 ;  /* 0x0000000b0400720c */ /* 0x000fda0003f05300 */
[----:B------:R-:W-:Y:S05]  /*0f20*/  @P0 BRA `(.L_x_15) ;  /* 0xfffffff400840947 */ /* 0x000fea000383ffff */
[----:B------:R-:W-:Y:S05]  /*0f30*/  EXIT ;  /* 0x000000000000794d */ /* 0x000fea0003800000 */
.L_x_16:
[----:B------:R-:W-:-:S00]  /*0f40*/  BRA `(.L_x_16) ;  /* 0xfffffffc00fc7947 */ /* 0x000fc0000383ffff */
[----:B------:R-:W-:-:S00]  /*0f50*/  NOP ;  /* 0x0000000000007918 */ /* 0x000fc00000000000 */
        /* <DEDUP_REMOVED lines=10> */
.L_x_17:


//--------------------- .nv.shared.reserved.0     --------------------------
	.section	.nv.shared.reserved.0,"aw",@nobits
	.weak		__nv_reservedSMEM_offset_0_alias
	.size		__nv_reservedSMEM_offset_0_alias, 0, 64
	.other		__nv_reservedSMEM_offset_0_alias,@"STO_CUDA_RESERVED_SHARED STV_DEFAULT"
__nv_reservedSMEM_offset_0_alias:
	.zero		0
	.zero		64


//--------------------- .nv.constant0._Z6kernelPPjPmmS0_ --------------------------
	.section	.nv.constant0._Z6kernelPPjPmmS0_,"a",@progbits
	.sectionflags	@""
	.align	4
.nv.constant0._Z6kernelPPjPmmS0_:
	.zero		928


//--------------------- SYMBOLS --------------------------

	.type		.nv.reservedSmem.offset0,@object
	.size		.nv.reservedSmem.offset0,0x4
